	.headerflags	@"EF_CUDA_TEXMODE_UNIFIED EF_CUDA_64BIT_ADDRESS EF_CUDA_ACCELERATORS EF_CUDA_SM90 EF_CUDA_VIRTUAL_SM(EF_CUDA_SM90)"
	.elftype	@"ET_EXEC"


//--------------------- .nv.info                  --------------------------
	.section	.nv.info,"",@"SHT_CUDA_INFO"
	.align	4


	//----- nvinfo : EIATTR_REGCOUNT
	.align		4
        /*0000*/ 	.byte	0x04, 0x2f
        /*0002*/ 	.short	(.L_1 - .L_0)
	.align		4
.L_0:
        /*0004*/ 	.word	index@(triton_poi_fused_convolution_15)
        /*0008*/ 	.word	0x00000020


	//----- nvinfo : EIATTR_MIN_STACK_SIZE
	.align		4
.L_1:
        /*000c*/ 	.byte	0x04, 0x12
        /*000e*/ 	.short	(.L_3 - .L_2)
	.align		4
.L_2:
        /*0010*/ 	.word	index@(triton_poi_fused_convolution_15)
        /*0014*/ 	.word	0x00000000


	//----- nvinfo : EIATTR_FRAME_SIZE
	.align		4
.L_3:
        /*0018*/ 	.byte	0x04, 0x11
        /*001a*/ 	.short	(.L_5 - .L_4)
	.align		4
.L_4:
        /*001c*/ 	.word	index@(triton_poi_fused_convolution_15)
        /*0020*/ 	.word	0x00000000


	//----- nvinfo : EIATTR_MIN_STACK_SIZE
	.align		4
.L_5:
        /*0024*/ 	.byte	0x04, 0x12
        /*0026*/ 	.short	(.L_7 - .L_6)
	.align		4
.L_6:
        /*0028*/ 	.word	index@(triton_poi_fused_convolution_15)
        /*002c*/ 	.word	0x00000000
.L_7:


//--------------------- .nv.info.triton_poi_fused_convolution_15 --------------------------
	.section	.nv.info.triton_poi_fused_convolution_15,"",@"SHT_CUDA_INFO"
	.sectionflags	@""
	.align	4


	//----- nvinfo : EIATTR_CUDA_API_VERSION
	.align		4
        /*0000*/ 	.byte	0x04, 0x37
        /*0002*/ 	.short	(.L_9 - .L_8)
.L_8:
        /*0004*/ 	.word	0x0000007c


	//----- nvinfo : EIATTR_KPARAM_INFO
	.align		4
.L_9:
        /*0008*/ 	.byte	0x04, 0x17
        /*000a*/ 	.short	(.L_11 - .L_10)
.L_10:
        /*000c*/ 	.word	0x00000000
        /*0010*/ 	.short	0x0004
        /*0012*/ 	.short	0x001c
        /*0014*/ 	.byte	0x00, 0xf0, 0x11, 0x00


	//----- nvinfo : EIATTR_KPARAM_INFO
	.align		4
.L_11:
        /*0018*/ 	.byte	0x04, 0x17
        /*001a*/ 	.short	(.L_13 - .L_12)
.L_12:
        /*001c*/ 	.word	0x00000000
        /*0020*/ 	.short	0x0003
        /*0022*/ 	.short	0x0018
        /*0024*/ 	.byte	0x00, 0xf0, 0x11, 0x00


	//----- nvinfo : EIATTR_KPARAM_INFO
	.align		4
.L_13:
        /*0028*/ 	.byte	0x04, 0x17
        /*002a*/ 	.short	(.L_15 - .L_14)
.L_14:
        /*002c*/ 	.word	0x00000000
        /*0030*/ 	.short	0x0002
        /*0032*/ 	.short	0x0010
        /*0034*/ 	.byte	0x00, 0xf4, 0x21, 0x00


	//----- nvinfo : EIATTR_KPARAM_INFO
	.align		4
.L_15:
        /*0038*/ 	.byte	0x04, 0x17
        /*003a*/ 	.short	(.L_17 - .L_16)
.L_16:
        /*003c*/ 	.word	0x00000000
        /*0040*/ 	.short	0x0001
        /*0042*/ 	.short	0x0008
        /*0044*/ 	.byte	0x00, 0xf4, 0x21, 0x00


	//----- nvinfo : EIATTR_KPARAM_INFO
	.align		4
.L_17:
        /*0048*/ 	.byte	0x04, 0x17
        /*004a*/ 	.short	(.L_19 - .L_18)
.L_18:
        /*004c*/ 	.word	0x00000000
        /*0050*/ 	.short	0x0000
        /*0052*/ 	.short	0x0000
        /*0054*/ 	.byte	0x00, 0xf4, 0x21, 0x00


	//----- nvinfo : EIATTR_SPARSE_MMA_MASK
	.align		4
.L_19:
        /*0058*/ 	.byte	0x03, 0x50
        /*005a*/ 	.short	0x0000


	//----- nvinfo : EIATTR_MAXREG_COUNT
	.align		4
        /*005c*/ 	.byte	0x03, 0x1b
        /*005e*/ 	.short	0x00ff


	//----- nvinfo : EIATTR_EXIT_INSTR_OFFSETS
	.align		4
        /*0060*/ 	.byte	0x04, 0x1c
        /*0062*/ 	.short	(.L_21 - .L_20)


	//   ....[0]....
.L_20:
        /*0064*/ 	.word	0x00000840


	//   ....[1]....
        /*0068*/ 	.word	0x00000860


	//----- nvinfo : EIATTR_REQNTID
	.align		4
.L_21:
        /*006c*/ 	.byte	0x04, 0x10
        /*006e*/ 	.short	(.L_23 - .L_22)
.L_22:
        /*0070*/ 	.word	0x00000100
        /*0074*/ 	.word	0x00000001
        /*0078*/ 	.word	0x00000001


	//----- nvinfo : EIATTR_CBANK_PARAM_SIZE
	.align		4
.L_23:
        /*007c*/ 	.byte	0x03, 0x19
        /*007e*/ 	.short	0x0020


	//----- nvinfo : EIATTR_PARAM_CBANK
	.align		4
        /*0080*/ 	.byte	0x04, 0x0a
        /*0082*/ 	.short	(.L_25 - .L_24)
	.align		4
.L_24:
        /*0084*/ 	.word	index@(.nv.constant0.triton_poi_fused_convolution_15)
        /*0088*/ 	.short	0x0210
        /*008a*/ 	.short	0x0020


	//----- nvinfo : EIATTR_SW_WAR
	.align		4
.L_25:
        /*008c*/ 	.byte	0x04, 0x36
        /*008e*/ 	.short	(.L_27 - .L_26)
.L_26:
        /*0090*/ 	.word	0x00000008
.L_27:


//--------------------- .nv.callgraph             --------------------------
	.section	.nv.callgraph,"",@"SHT_CUDA_CALLGRAPH"
	.align	4
	.sectionentsize	8
	.align		4
        /*0000*/ 	.word	0x00000000
	.align		4
        /*0004*/ 	.word	0xffffffff
	.align		4
        /*0008*/ 	.word	0x00000000
	.align		4
        /*000c*/ 	.word	0xfffffffe
	.align		4
        /*0010*/ 	.word	0x00000000
	.align		4
        /*0014*/ 	.word	0xfffffffd
	.align		4
        /*0018*/ 	.word	0x00000000
	.align		4
        /*001c*/ 	.word	0xfffffffc


//--------------------- .text.triton_poi_fused_convolution_15 --------------------------
	.section	.text.triton_poi_fused_convolution_15,"ax",@progbits
	.sectionflags	@"SHF_BARRIERS=1"
	.align	128
        .global         triton_poi_fused_convolution_15
        .type           triton_poi_fused_convolution_15,@function
        .size           triton_poi_fused_convolution_15,(.L_x_1 - triton_poi_fused_convolution_15)
        .other          triton_poi_fused_convolution_15,@"STO_CUDA_ENTRY STV_DEFAULT"
triton_poi_fused_convolution_15:
.text.triton_poi_fused_convolution_15:
[----:B------:R-:W0:Y:S01]  /*0000*/  LDC R1, c[0x0][0x28] ;  /* 0x00000a00ff017b82 */ /* 0x000e220000000800 */
[----:B------:R-:W1:Y:S07]  /*0010*/  S2R R20, SR_TID.X ;  /* 0x0000000000147919 */ /* 0x000e6e0000002100 */
[----:B------:R-:W2:Y:S01]  /*0020*/  S2UR UR5, SR_CgaCtaId ;  /* 0x00000000000579c3 */ /* 0x000ea20000008800 */
[----:B------:R-:W-:Y:S01]  /*0030*/  UMOV UR4, 0x400 ;  /* 0x0000040000047882 */ /* 0x000fe20000000000 */
[----:B------:R-:W-:Y:S01]  /*0040*/  CS2R R6, SRZ ;  /* 0x0000000000067805 */ /* 0x000fe2000001ff00 */
[----:B------:R-:W3:Y:S01]  /*0050*/  S2R R3, SR_CTAID.X ;  /* 0x0000000000037919 */ /* 0x000ee20000002500 */
[----:B------:R-:W-:Y:S01]  /*0060*/  ULDC.64 UR6, c[0x0][0x208] ;  /* 0x0000820000067ab9 */ /* 0x000fe20000000a00 */
[----:B------:R-:W-:Y:S01]  /*0070*/  CS2R R10, SRZ ;  /* 0x00000000000a7805 */ /* 0x000fe2000001ff00 */
[----:B------:R-:W4:Y:S02]  /*0080*/  S2R R2, SR_CTAID.Y ;  /* 0x0000000000027919 */ /* 0x000f240000002600 */
[----:B------:R-:W5:Y:S01]  /*0090*/  LDC.64 R22, c[0x0][0x210] ;  /* 0x00008400ff167b82 */ /* 0x000f620000000a00 */
[----:B--2---:R-:W-:Y:S01]  /*00a0*/  UPRMT UR4, UR5, 0x654, UR4 ;  /* 0x0000065405047896 */ /* 0x004fe20008000004 */
[----:B-1----:R-:W-:Y:S01]  /*00b0*/  SHF.R.U32.HI R13, RZ, 0x2, R20 ;  /* 0x00000002ff0d7819 */ /* 0x002fe20000011614 */
[----:B------:R-:W-:-:S02]  /*00c0*/  IMAD.SHL.U32 R0, R20, 0x4, RZ ;  /* 0x0000000414007824 */ /* 0x000fc400078e00ff */
[----:B------:R-:W-:Y:S01]  /*00d0*/  IMAD.SHL.U32 R9, R20, 0x400, RZ ;  /* 0x0000040014097824 */ /* 0x000fe200078e00ff */
[----:B------:R-:W-:Y:S01]  /*00e0*/  SGXT.U32 R13, R13, 0x6 ;  /* 0x000000060d0d781a */ /* 0x000fe20000000000 */
[----:B---3--:R-:W-:-:S03]  /*00f0*/  IMAD.SHL.U32 R3, R3, 0x10, RZ ;  /* 0x0000001003037824 */ /* 0x008fc600078e00ff */
[----:B----4-:R-:W-:Y:S02]  /*0100*/  PRMT R27, R13, 0x6540, R2 ;  /* 0x000065400d1b7816 */ /* 0x010fe40000000002 */
[----:B------:R-:W-:Y:S02]  /*0110*/  LOP3.LUT R4, R3, 0xc, R0, 0xf8, !PT ;  /* 0x0000000c03047812 */ /* 0x000fe400078ef800 */
[----:B------:R-:W-:Y:S02]  /*0120*/  LOP3.LUT R12, R9, 0xc00, RZ, 0xc0, !PT ;  /* 0x00000c00090c7812 */ /* 0x000fe400078ec0ff */
[----:B------:R-:W-:Y:S02]  /*0130*/  CS2R R8, SRZ ;  /* 0x0000000000087805 */ /* 0x000fe4000001ff00 */
[----:B------:R-:W-:Y:S01]  /*0140*/  ISETP.GE.AND P0, PT, R4, 0x100, PT ;  /* 0x000001000400780c */ /* 0x000fe20003f06270 */
[----:B------:R-:W-:Y:S01]  /*0150*/  IMAD R27, R27, 0x100, R4 ;  /* 0x000001001b1b7824 */ /* 0x000fe200078e0204 */
[----:B------:R-:W-:-:S02]  /*0160*/  LOP3.LUT R28, R12, R13, RZ, 0xfc, !PT ;  /* 0x0000000d0c1c7212 */ /* 0x000fc400078efcff */
[----:B------:R-:W-:Y:S02]  /*0170*/  CS2R R4, SRZ ;  /* 0x0000000000047805 */ /* 0x000fe4000001ff00 */
[C---:B------:R-:W-:Y:S01]  /*0180*/  LEA.HI R21, R12.reuse, UR4, RZ, 0x1c ;  /* 0x000000040c157c11 */ /* 0x040fe2000f8fe0ff */
[C---:B------:R-:W-:Y:S01]  /*0190*/  VIADD R19, R27.reuse, 0x4000 ;  /* 0x000040001b137836 */ /* 0x040fe20000000000 */
[C---:B------:R-:W-:Y:S01]  /*01a0*/  LOP3.LUT R13, R12.reuse, 0x100, RZ, 0xfc, !PT ;  /* 0x000001000c0d7812 */ /* 0x040fe200078efcff */
[--C-:B-----5:R-:W-:Y:S01]  /*01b0*/  IMAD.WIDE R16, R27, 0x4, R22.reuse ;  /* 0x000000041b107825 */ /* 0x120fe200078e0216 */
[C---:B------:R-:W-:Y:S02]  /*01c0*/  LOP3.LUT R14, R12.reuse, 0x200, RZ, 0xfc, !PT ;  /* 0x000002000c0e7812 */ /* 0x040fe400078efcff */
[----:B------:R-:W-:Y:S01]  /*01d0*/  LOP3.LUT R12, R12, 0x300, RZ, 0xfc, !PT ;  /* 0x000003000c0c7812 */ /* 0x000fe200078efcff */
[----:B------:R-:W-:Y:S01]  /*01e0*/  IMAD.WIDE R18, R19, 0x4, R22 ;  /* 0x0000000413127825 */ /* 0x000fe200078e0216 */
[----:B------:R-:W-:Y:S01]  /*01f0*/  LEA.HI R13, R13, UR4, RZ, 0x1c ;  /* 0x000000040d0d7c11 */ /* 0x000fe2000f8fe0ff */
[----:B------:R1:W2:Y:S01]  /*0200*/  @!P0 LDG.E.EL.128 R4, desc[UR6][R16.64] ;  /* 0x0000000610048981 */ /* 0x0002a2000c2e1d00 */
[----:B------:R-:W-:Y:S01]  /*0210*/  LEA.HI R25, R14, UR4, RZ, 0x1c ;  /* 0x000000040e197c11 */ /* 0x000fe2000f8fe0ff */
[----:B------:R-:W-:Y:S01]  /*0220*/  VIADD R29, R27, 0x8000 ;  /* 0x000080001b1d7836 */ /* 0x000fe20000000000 */
[----:B------:R-:W-:Y:S01]  /*0230*/  LEA.HI R15, R12, UR4, RZ, 0x1c ;  /* 0x000000040c0f7c11 */ /* 0x000fe2000f8fe0ff */
[C---:B------:R-:W-:Y:S01]  /*0240*/  IMAD R21, R28.reuse, 0x4, R21 ;  /* 0x000000041c157824 */ /* 0x040fe200078e0215 */
[----:B------:R3:W4:Y:S01]  /*0250*/  @!P0 LDG.E.EL.128 R8, desc[UR6][R18.64] ;  /* 0x0000000612088981 */ /* 0x000722000c2e1d00 */
[----:B------:R-:W-:-:S02]  /*0260*/  IMAD R24, R28, 0x4, R13 ;  /* 0x000000041c187824 */ /* 0x000fc400078e020d */
[C---:B------:R-:W-:Y:S01]  /*0270*/  IMAD R25, R28.reuse, 0x4, R25 ;  /* 0x000000041c197824 */ /* 0x040fe200078e0219 */
[----:B------:R-:W-:Y:S01]  /*0280*/  CS2R R12, SRZ ;  /* 0x00000000000c7805 */ /* 0x000fe2000001ff00 */
[----:B------:R-:W-:Y:S01]  /*0290*/  IMAD R28, R28, 0x4, R15 ;  /* 0x000000041c1c7824 */ /* 0x000fe200078e020f */
[----:B------:R-:W-:Y:S01]  /*02a0*/  CS2R R14, SRZ ;  /* 0x00000000000e7805 */ /* 0x000fe2000001ff00 */
[----:B-1----:R-:W-:Y:S02]  /*02b0*/  VIADD R17, R27, 0xc000 ;  /* 0x0000c0001b117836 */ /* 0x002fe40000000000 */
[----:B------:R-:W-:Y:S01]  /*02c0*/  IMAD.WIDE R26, R29, 0x4, R22 ;  /* 0x000000041d1a7825 */ /* 0x000fe200078e0216 */
[----:B---3--:R-:W-:-:S03]  /*02d0*/  CS2R R18, SRZ ;  /* 0x0000000000127805 */ /* 0x008fc6000001ff00 */
[----:B------:R-:W-:Y:S01]  /*02e0*/  IMAD.WIDE R22, R17, 0x4, R22 ;  /* 0x0000000411167825 */ /* 0x000fe200078e0216 */
[----:B------:R-:W-:Y:S01]  /*02f0*/  CS2R R16, SRZ ;  /* 0x0000000000107805 */ /* 0x000fe2000001ff00 */
[----:B------:R1:W3:Y:S05]  /*0300*/  @!P0 LDG.E.EL.128 R12, desc[UR6][R26.64] ;  /* 0x000000061a0c8981 */ /* 0x0002ea000c2e1d00 */
[----:B------:R5:W3:Y:S01]  /*0310*/  @!P0 LDG.E.EL.128 R16, desc[UR6][R22.64] ;  /* 0x0000000616108981 */ /* 0x000ae2000c2e1d00 */
[----:B------:R-:W5:Y:S01]  /*0320*/  S2R R29, SR_TID.X ;  /* 0x00000000001d7919 */ /* 0x000f620000002100 */
[----:B------:R-:W-:Y:S01]  /*0330*/  SHF.R.U32.HI R20, RZ, 0x6, R20 ;  /* 0x00000006ff147819 */ /* 0x000fe20000011614 */
[----:B-1----:R-:W1:Y:S01]  /*0340*/  LDC.64 R26, c[0x0][0x220] ;  /* 0x00008800ff1a7b82 */ /* 0x002e620000000a00 */
[----:B0----5:R-:W-:-:S04]  /*0350*/  SHF.R.U32.HI R29, RZ, 0x2, R29 ;  /* 0x00000002ff1d7819 */ /* 0x021fc8000001161d */
[----:B------:R-:W-:-:S05]  /*0360*/  LOP3.LUT R22, R29, 0x30, RZ, 0xc0, !PT ;  /* 0x000000301d167812 */ /* 0x000fca00078ec0ff */
[----:B------:R-:W-:Y:S01]  /*0370*/  VIADD R23, R22, UR4 ;  /* 0x0000000416177c36 */ /* 0x000fe20008000000 */
[----:B--2---:R-:W-:Y:S04]  /*0380*/  STS [R21], R4 ;  /* 0x0000000415007388 */ /* 0x004fe80000000800 */
[----:B------:R0:W-:Y:S04]  /*0390*/  STS [R24+0x400], R5 ;  /* 0x0004000518007388 */ /* 0x0001e80000000800 */
[----:B------:R2:W-:Y:S04]  /*03a0*/  STS [R25+0x800], R6 ;  /* 0x0008000619007388 */ /* 0x0005e80000000800 */
[----:B------:R5:W-:Y:S01]  /*03b0*/  STS [R28+0xc00], R7 ;  /* 0x000c00071c007388 */ /* 0x000be20000000800 */
[----:B0-----:R-:W0:Y:S03]  /*03c0*/  LDC.64 R4, c[0x0][0x218] ;  /* 0x00008600ff047b82 */ /* 0x001e260000000a00 */
[----:B----4-:R-:W-:Y:S04]  /*03d0*/  STS [R21+0x100], R8 ;  /* 0x0001000815007388 */ /* 0x010fe80000000800 */
[----:B------:R4:W-:Y:S04]  /*03e0*/  STS [R24+0x500], R9 ;  /* 0x0005000918007388 */ /* 0x0009e80000000800 */
[----:B------:R-:W-:Y:S04]  /*03f0*/  STS [R25+0x900], R10 ;  /* 0x0009000a19007388 */ /* 0x000fe80000000800 */
[----:B------:R-:W-:Y:S04]  /*0400*/  STS [R28+0xd00], R11 ;  /* 0x000d000b1c007388 */ /* 0x000fe80000000800 */
[----:B---3--:R-:W-:Y:S04]  /*0410*/  STS [R21+0x200], R12 ;  /* 0x0002000c15007388 */ /* 0x008fe80000000800 */
[----:B------:R-:W-:Y:S04]  /*0420*/  STS [R24+0x600], R13 ;  /* 0x0006000d18007388 */ /* 0x000fe80000000800 */
[----:B------:R3:W-:Y:S04]  /*0430*/  STS [R25+0xa00], R14 ;  /* 0x000a000e19007388 */ /* 0x0007e80000000800 */
[----:B------:R-:W-:Y:S04]  /*0440*/  STS [R28+0xe00], R15 ;  /* 0x000e000f1c007388 */ /* 0x000fe80000000800 */
[----:B------:R-:W-:Y:S04]  /*0450*/  STS [R21+0x300], R16 ;  /* 0x0003001015007388 */ /* 0x000fe80000000800 */
[----:B------:R0:W-:Y:S04]  /*0460*/  STS [R24+0x700], R17 ;  /* 0x0007001118007388 */ /* 0x0001e80000000800 */
[----:B------:R-:W-:Y:S04]  /*0470*/  STS [R25+0xb00], R18 ;  /* 0x000b001219007388 */ /* 0x000fe80000000800 */
[----:B------:R0:W-:Y:S01]  /*0480*/  STS [R28+0xf00], R19 ;  /* 0x000f00131c007388 */ /* 0x0001e20000000800 */
[----:B--2---:R-:W-:-:S02]  /*0490*/  LOP3.LUT R6, R0, 0x3fc, RZ, 0xc0, !PT ;  /* 0x000003fc00067812 */ /* 0x004fc400078ec0ff */
[----:B-----5:R-:W-:Y:S02]  /*04a0*/  LOP3.LUT R7, R0, 0xfc, RZ, 0xc0, !PT ;  /* 0x000000fc00077812 */ /* 0x020fe400078ec0ff */
[C---:B----4-:R-:W-:Y:S02]  /*04b0*/  LOP3.LUT R9, R6.reuse, 0x400, RZ, 0xfc, !PT ;  /* 0x0000040006097812 */ /* 0x050fe400078efcff */
[--C-:B------:R-:W-:Y:S02]  /*04c0*/  PRMT R0, R7, 0x6540, R2.reuse ;  /* 0x0000654007007816 */ /* 0x100fe40000000002 */
[----:B------:R-:W-:Y:S02]  /*04d0*/  SHF.R.U32.HI R7, RZ, 0x4, R9 ;  /* 0x00000004ff077819 */ /* 0x000fe40000011609 */
[----:B---3--:R-:W-:Y:S02]  /*04e0*/  SHF.R.S32.HI R14, RZ, 0x17, R2 ;  /* 0x00000017ff0e7819 */ /* 0x008fe40000011402 */
[----:B------:R-:W-:-:S02]  /*04f0*/  LOP3.LUT R12, R6, 0x800, RZ, 0xfc, !PT ;  /* 0x00000800060c7812 */ /* 0x000fc400078efcff */
[C---:B------:R-:W-:Y:S02]  /*0500*/  LOP3.LUT R13, R6.reuse, 0xc00, RZ, 0xfc, !PT ;  /* 0x00000c00060d7812 */ /* 0x040fe400078efcff */
[----:B------:R-:W-:Y:S01]  /*0510*/  LOP3.LUT R2, R7, 0x70, RZ, 0xc0, !PT ;  /* 0x0000007007027812 */ /* 0x000fe200078ec0ff */
[----:B------:R-:W-:Y:S01]  /*0520*/  IMAD R8, R6, 0x4, R23 ;  /* 0x0000000406087824 */ /* 0x000fe200078e0217 */
[----:B------:R-:W-:Y:S01]  /*0530*/  BAR.SYNC.DEFER_BLOCKING 0x0 ;  /* 0x0000000000007b1d */ /* 0x000fe20000010000 */
[----:B------:R-:W-:Y:S02]  /*0540*/  SGXT R7, R14, 0x1 ;  /* 0x000000010e07781a */ /* 0x000fe40000000200 */
[----:B------:R-:W-:Y:S02]  /*0550*/  SHF.R.U32.HI R12, RZ, 0x4, R12 ;  /* 0x00000004ff0c7819 */ /* 0x000fe4000001160c */
[----:B------:R-:W-:Y:S01]  /*0560*/  SHF.R.U32.HI R14, RZ, 0x4, R13 ;  /* 0x00000004ff0e7819 */ /* 0x000fe2000001160d */
[----:B------:R-:W-:Y:S01]  /*0570*/  VIADD R13, R2, UR4 ;  /* 0x00000004020d7c36 */ /* 0x000fe20008000000 */
[----:B------:R-:W-:-:S02]  /*0580*/  LOP3.LUT R12, R12, 0xb0, RZ, 0xc0, !PT ;  /* 0x000000b00c0c7812 */ /* 0x000fc400078ec0ff */
[----:B------:R-:W-:Y:S01]  /*0590*/  LOP3.LUT R14, R14, 0xf0, RZ, 0xc0, !PT ;  /* 0x000000f00e0e7812 */ /* 0x000fe200078ec0ff */
[----:B------:R-:W-:Y:S01]  /*05a0*/  IMAD R13, R6, 0x4, R13 ;  /* 0x00000004060d7824 */ /* 0x000fe200078e020d */
[----:B------:R-:W-:Y:S01]  /*05b0*/  LEA.HI R7, R7, R0, RZ, 0x8 ;  /* 0x0000000007077211 */ /* 0x000fe200078f40ff */
[----:B0-----:R-:W-:Y:S02]  /*05c0*/  VIADD R17, R12, UR4 ;  /* 0x000000040c117c36 */ /* 0x001fe40008000000 */
[----:B------:R-:W-:Y:S01]  /*05d0*/  VIADD R19, R14, UR4 ;  /* 0x000000040e137c36 */ /* 0x000fe20008000000 */
[----:B------:R-:W-:Y:S01]  /*05e0*/  SGXT.U32 R2, R20, 0x2 ;  /* 0x000000021402781a */ /* 0x000fe20000000000 */
[C---:B------:R-:W-:Y:S01]  /*05f0*/  IMAD R20, R6.reuse, 0x4, R17 ;  /* 0x0000000406147824 */ /* 0x040fe200078e0211 */
[----:B------:R-:W0:Y:S01]  /*0600*/  LDS.128 R8, [R8] ;  /* 0x0000000008087984 */ /* 0x000e220000000c00 */
[----:B------:R-:W-:Y:S02]  /*0610*/  IMAD.SHL.U32 R16, R7, 0x100, RZ ;  /* 0x0000010007107824 */ /* 0x000fe400078e00ff */
[----:B------:R-:W-:Y:S01]  /*0620*/  IMAD R19, R6, 0x4, R19 ;  /* 0x0000000406137824 */ /* 0x000fe200078e0213 */
[----:B------:R-:W2:Y:S01]  /*0630*/  LDS.128 R12, [R13+0x1000] ;  /* 0x001000000d0c7984 */ /* 0x000ea20000000c00 */
[----:B------:R-:W-:-:S02]  /*0640*/  LOP3.LUT R2, R3, R2, RZ, 0xfc, !PT ;  /* 0x0000000203027212 */ /* 0x000fc400078efcff */
[----:B------:R-:W-:Y:S01]  /*0650*/  LOP3.LUT R3, R16, 0xffff0000, RZ, 0xc0, !PT ;  /* 0xffff000010037812 */ /* 0x000fe200078ec0ff */
[----:B------:R-:W3:Y:S04]  /*0660*/  LDS.128 R20, [R20+0x2000] ;  /* 0x0020000014147984 */ /* 0x000ee80000000c00 */
[----:B------:R-:W4:Y:S01]  /*0670*/  LDS.128 R16, [R19+0x3000] ;  /* 0x0030000013107984 */ /* 0x000f220000000c00 */
[----:B------:R-:W-:Y:S02]  /*0680*/  LOP3.LUT R25, R7, 0xffffff00, RZ, 0xc0, !PT ;  /* 0xffffff0007197812 */ /* 0x000fe400078ec0ff */
[----:B------:R-:W-:Y:S02]  /*0690*/  ISETP.GE.AND P0, PT, R2, 0x100, PT ;  /* 0x000001000200780c */ /* 0x000fe40003f06270 */
[----:B------:R-:W-:-:S02]  /*06a0*/  IADD3 R25, R3, R0, -R25 ;  /* 0x0000000003197210 */ /* 0x000fc40007ffe819 */
[----:B------:R-:W-:-:S03]  /*06b0*/  LOP3.LUT R24, R2, 0x4, RZ, 0xfc, !PT ;  /* 0x0000000402187812 */ /* 0x000fc600078efcff */
[----:B------:R-:W-:Y:S01]  /*06c0*/  IMAD R0, R2, 0x100, R25 ;  /* 0x0000010002007824 */ /* 0x000fe200078e0219 */
[----:B------:R-:W-:Y:S02]  /*06d0*/  ISETP.GE.AND P1, PT, R24, 0x100, PT ;  /* 0x000001001800780c */ /* 0x000fe40003f26270 */
[----:B------:R-:W-:Y:S01]  /*06e0*/  LOP3.LUT R28, R2, 0x8, RZ, 0xfc, !PT ;  /* 0x00000008021c7812 */ /* 0x000fe200078efcff */
[----:B------:R-:W-:Y:S01]  /*06f0*/  IMAD.WIDE R6, R0, 0x4, R4 ;  /* 0x0000000400067825 */ /* 0x000fe200078e0204 */
[----:B------:R-:W-:-:S03]  /*0700*/  LOP3.LUT R2, R2, 0xc, RZ, 0xfc, !PT ;  /* 0x0000000c02027812 */ /* 0x000fc600078efcff */
[--C-:B------:R-:W-:Y:S01]  /*0710*/  IMAD R3, R24, 0x100, R25.reuse ;  /* 0x0000010018037824 */ /* 0x100fe200078e0219 */
[----:B------:R-:W-:Y:S02]  /*0720*/  ISETP.GE.AND P2, PT, R28, 0x100, PT ;  /* 0x000001001c00780c */ /* 0x000fe40003f46270 */
[----:B------:R-:W-:Y:S01]  /*0730*/  ISETP.GE.AND P3, PT, R2, 0x100, PT ;  /* 0x000001000200780c */ /* 0x000fe20003f66270 */
[----:B0-----:R0:W-:Y:S02]  /*0740*/  @!P0 STG.E.128 desc[UR6][R6.64], R8 ;  /* 0x0000000806008986 */ /* 0x0011e4000c101d06 */
[----:B0-----:R-:W-:Y:S02]  /*0750*/  IMAD R7, R28, 0x100, R25 ;  /* 0x000001001c077824 */ /* 0x001fe400078e0219 */
[----:B------:R-:W-:-:S04]  /*0760*/  IMAD.WIDE R28, R3, 0x4, R4 ;  /* 0x00000004031c7825 */ /* 0x000fc800078e0204 */
[----:B------:R-:W-:Y:S01]  /*0770*/  IMAD R25, R2, 0x100, R25 ;  /* 0x0000010002197824 */ /* 0x000fe200078e0219 */
[----:B--2---:R0:W-:Y:S01]  /*0780*/  @!P1 STG.E.128 desc[UR6][R28.64], R12 ;  /* 0x0000000c1c009986 */ /* 0x0041e2000c101d06 */
[----:B-1----:R-:W-:-:S04]  /*0790*/  IMAD.WIDE R2, R3, 0x4, R26 ;  /* 0x0000000403027825 */ /* 0x002fc800078e021a */
[----:B0-----:R-:W-:-:S04]  /*07a0*/  IMAD.WIDE R28, R7, 0x4, R4 ;  /* 0x00000004071c7825 */ /* 0x001fc800078e0204 */
[----:B------:R-:W-:Y:S01]  /*07b0*/  IMAD.WIDE R4, R25, 0x4, R4 ;  /* 0x0000000419047825 */ /* 0x000fe200078e0204 */
[----:B---3--:R-:W-:Y:S04]  /*07c0*/  @!P2 STG.E.128 desc[UR6][R28.64], R20 ;  /* 0x000000141c00a986 */ /* 0x008fe8000c101d06 */
[----:B----4-:R0:W-:Y:S01]  /*07d0*/  @!P3 STG.E.128 desc[UR6][R4.64], R16 ;  /* 0x000000100400b986 */ /* 0x0101e2000c101d06 */
[----:B------:R-:W-:-:S04]  /*07e0*/  IMAD.WIDE R6, R7, 0x4, R26 ;  /* 0x0000000407067825 */ /* 0x000fc800078e021a */
[----:B0-----:R-:W-:-:S05]  /*07f0*/  IMAD.WIDE R4, R0, 0x4, R26 ;  /* 0x0000000400047825 */ /* 0x001fca00078e021a */
[----:B------:R0:W-:Y:S04]  /*0800*/  @!P0 STG.E.128 desc[UR6][R4.64], R8 ;  /* 0x0000000804008986 */ /* 0x0001e8000c101d06 */
[----:B------:R0:W-:Y:S01]  /*0810*/  @!P1 STG.E.128 desc[UR6][R2.64], R12 ;  /* 0x0000000c02009986 */ /* 0x0001e2000c101d06 */
[----:B------:R-:W-:-:S03]  /*0820*/  IMAD.WIDE R26, R25, 0x4, R26 ;  /* 0x00000004191a7825 */ /* 0x000fc600078e021a */
[----:B------:R0:W-:Y:S02]  /*0830*/  @!P2 STG.E.128 desc[UR6][R6.64], R20 ;  /* 0x000000140600a986 */ /* 0x0001e4000c101d06 */
[----:B0-----:R-:W-:Y:S05]  /*0840*/  @P3 EXIT ;  /* 0x000000000000394d */ /* 0x001fea0003800000 */
[----:B------:R-:W-:Y:S01]  /*0850*/  STG.E.128 desc[UR6][R26.64], R16 ;  /* 0x000000101a007986 */ /* 0x000fe2000c101d06 */
[----:B------:R-:W-:Y:S05]  /*0860*/  EXIT ;  /* 0x000000000000794d */ /* 0x000fea0003800000 */
.L_x_0:
[----:B------:R-:W-:-:S00]  /*0870*/  BRA `(.L_x_0) ;  /* 0xfffffffc00fc7947 */ /* 0x000fc0000383ffff */
[----:B------:R-:W-:-:S00]  /*0880*/  NOP ;  /* 0x0000000000007918 */ /* 0x000fc00000000000 */
[----:B------:R-:W-:-:S00]  /*0890*/  NOP ;  /* 0x0000000000007918 */ /* 0x000fc00000000000 */
[----:B------:R-:W-:-:S00]  /*08a0*/  NOP ;  /* 0x0000000000007918 */ /* 0x000fc00000000000 */
[----:B------:R-:W-:-:S00]  /*08b0*/  NOP ;  /* 0x0000000000007918 */ /* 0x000fc00000000000 */
[----:B------:R-:W-:-:S00]  /*08c0*/  NOP ;  /* 0x0000000000007918 */ /* 0x000fc00000000000 */
[----:B------:R-:W-:-:S00]  /*08d0*/  NOP ;  /* 0x0000000000007918 */ /* 0x000fc00000000000 */
[----:B------:R-:W-:-:S00]  /*08e0*/  NOP ;  /* 0x0000000000007918 */ /* 0x000fc00000000000 */
[----:B------:R-:W-:-:S00]  /*08f0*/  NOP ;  /* 0x0000000000007918 */ /* 0x000fc00000000000 */
.L_x_1:


//--------------------- .nv.shared.triton_poi_fused_convolution_15 --------------------------
	.section	.nv.shared.triton_poi_fused_convolution_15,"aw",@nobits
	.sectionflags	@""
	.align	16
	.zero		1024


//--------------------- .nv.constant0.triton_poi_fused_convolution_15 --------------------------
	.section	.nv.constant0.triton_poi_fused_convolution_15,"a",@progbits
	.sectionflags	@""
	.align	4
.nv.constant0.triton_poi_fused_convolution_15:
	.zero		560
